//
// Generated by NVIDIA NVVM Compiler
//
// Compiler Build ID: CL-36424714
// Cuda compilation tools, release 13.0, V13.0.88
// Based on NVVM 20.0.0
//

.version 9.0
.target sm_100
.address_size 64

	// .globl	_Z11loop_insidePiS_i
// _ZZ11loop_insidePiS_iE9swapedodd has been demoted
// _ZZ11loop_insidePiS_iE10swapedeven has been demoted

.visible .entry _Z11loop_insidePiS_i(
	.param .u64 .ptr .align 1 _Z11loop_insidePiS_i_param_0,
	.param .u64 .ptr .align 1 _Z11loop_insidePiS_i_param_1,
	.param .u32 _Z11loop_insidePiS_i_param_2
)
{
	.reg .pred 	%p<13>;
	.reg .b16 	%rs<15>;
	.reg .b32 	%r<12>;
	.reg .b64 	%rd<9>;
	// demoted variable
	.shared .align 1 .u8 _ZZ11loop_insidePiS_iE9swapedodd;
	// demoted variable
	.shared .align 1 .u8 _ZZ11loop_insidePiS_iE10swapedeven;
	ld.param.u64 	%rd3, [_Z11loop_insidePiS_i_param_0];
	ld.param.u64 	%rd2, [_Z11loop_insidePiS_i_param_1];
	ld.param.u32 	%r7, [_Z11loop_insidePiS_i_param_2];
	cvta.to.global.u64 	%rd4, %rd3;
	mov.u32 	%r8, %tid.x;
	and.b32  	%r9, %r8, 1;
	setp.eq.b32 	%p3, %r9, 1;
	not.pred 	%p4, %p3;
	add.s32 	%r10, %r7, -1;
	setp.lt.s32 	%p5, %r8, %r10;
	and.pred  	%p1, %p4, %p5;
	mul.wide.u32 	%rd5, %r8, 4;
	add.s64 	%rd1, %rd4, %rd5;
	and.pred  	%p2, %p3, %p5;
	mov.b16 	%rs14, 1;
	not.pred 	%p9, %p2;
	not.pred 	%p7, %p1;
$L__BB0_1:
	bar.sync 	0;
	and.b16  	%rs4, %rs14, 255;
	setp.ne.s16 	%p6, %rs4, 1;
	@%p6 bra 	$L__BB0_5;
	mov.b16 	%rs7, 0;
	st.shared.u8 	[_ZZ11loop_insidePiS_iE9swapedodd], %rs7;
	bar.sync 	0;
	@%p9 bra 	$L__BB0_8;
	ld.global.u32 	%r2, [%rd1];
	ld.global.u32 	%r3, [%rd1+4];
	setp.le.s32 	%p10, %r2, %r3;
	@%p10 bra 	$L__BB0_8;
	st.global.u32 	[%rd1], %r3;
	st.global.u32 	[%rd1+4], %r2;
	mov.b16 	%rs8, 1;
	st.shared.u8 	[_ZZ11loop_insidePiS_iE9swapedodd], %rs8;
	bra.uni 	$L__BB0_8;
$L__BB0_5:
	mov.b16 	%rs5, 0;
	st.shared.u8 	[_ZZ11loop_insidePiS_iE10swapedeven], %rs5;
	bar.sync 	0;
	@%p7 bra 	$L__BB0_8;
	ld.global.u32 	%r4, [%rd1];
	ld.global.u32 	%r5, [%rd1+4];
	setp.le.s32 	%p8, %r4, %r5;
	@%p8 bra 	$L__BB0_8;
	st.global.u32 	[%rd1], %r5;
	st.global.u32 	[%rd1+4], %r4;
	mov.b16 	%rs6, 1;
	st.shared.u8 	[_ZZ11loop_insidePiS_iE10swapedeven], %rs6;
$L__BB0_8:
	bar.sync 	0;
	ld.shared.u8 	%rs9, [_ZZ11loop_insidePiS_iE10swapedeven];
	ld.shared.u8 	%rs10, [_ZZ11loop_insidePiS_iE9swapedodd];
	or.b16  	%rs12, %rs9, %rs10;
	and.b16  	%rs13, %rs12, 255;
	setp.ne.s16 	%p11, %rs13, 0;
	xor.b16  	%rs14, %rs14, 1;
	@%p11 bra 	$L__BB0_1;
	bar.sync 	0;
	setp.ge.s32 	%p12, %r8, %r7;
	@%p12 bra 	$L__BB0_11;
	ld.global.u32 	%r11, [%rd1];
	cvta.to.global.u64 	%rd6, %rd2;
	add.s64 	%rd8, %rd6, %rd5;
	st.global.u32 	[%rd8], %r11;
$L__BB0_11:
	ret;

}


// ===== COMPILED SASS (sm_100) =====

	.target	sm_100

	.elftype	@"ET_EXEC"


//--------------------- .note.nv.tkinfo           --------------------------
	.section	.note.nv.tkinfo,"",@"SHT_NOTE"
	.sectionflags	@"SHF_NOTE_NV_TKINFO"
	.tkinfo
        /*0018*/ 	.word	0x00000002
        /*0030*/ 	.string	""
        /*0030*/ 	.string	"ptxas"
        /*0030*/ 	.string	"Cuda compilation tools, release 13.0, V13.0.88"
        /*0030*/ 	.string	"Build cuda_13.0.r13.0/compiler.36424714_0"
        /*0030*/ 	.string	"-arch sm_100 -m 64 "



//--------------------- .note.nv.cuinfo           --------------------------
	.section	.note.nv.cuinfo,"",@"SHT_NOTE"
	.sectionflags	@"SHF_NOTE_NV_CUINFO"
        /*0018*/ 	.short	0x0002
        /*001a*/ 	.short	0x0064
        /*001c*/ 	.short	0x0082
	.zero		2


//--------------------- .nv.info                  --------------------------
	.section	.nv.info,"",@"SHT_CUDA_INFO"
	.align	4


	//----- nvinfo : EIATTR_REGCOUNT
	.align		4
        /*0000*/ 	.byte	0x04, 0x2f
        /*0002*/ 	.short	(.L_1 - .L_0)
	.align		4
.L_0:
        /*0004*/ 	.word	index@(_Z11loop_insidePiS_i)
        /*0008*/ 	.word	0x0000000a


	//----- nvinfo : EIATTR_FRAME_SIZE
	.align		4
.L_1:
        /*000c*/ 	.byte	0x04, 0x11
        /*000e*/ 	.short	(.L_3 - .L_2)
	.align		4
.L_2:
        /*0010*/ 	.word	index@(_Z11loop_insidePiS_i)
        /*0014*/ 	.word	0x00000000


	//----- nvinfo : EIATTR_MIN_STACK_SIZE
	.align		4
.L_3:
        /*0018*/ 	.byte	0x04, 0x12
        /*001a*/ 	.short	(.L_5 - .L_4)
	.align		4
.L_4:
        /*001c*/ 	.word	index@(_Z11loop_insidePiS_i)
        /*0020*/ 	.word	0x00000000
.L_5:


//--------------------- .nv.compat                --------------------------
	.section	.nv.compat,"",@"SHT_CUDA_COMPAT_INFO"
	.align	4
        /*0000*/ 	.byte	0x02, 0x09, 0x00, 0x00, 0x02, 0x02, 0x01, 0x00, 0x02, 0x05, 0x05, 0x00, 0x03, 0x07, 0x01, 0x01
        /*0010*/ 	.byte	0x02, 0x03, 0x00, 0x00, 0x02, 0x06, 0x01, 0x00, 0x04, 0x0b, 0x08, 0x00, 0x09, 0x00, 0x00, 0x00
        /*0020*/ 	.byte	0x00, 0x00, 0x00, 0x00


//--------------------- .nv.info._Z11loop_insidePiS_i --------------------------
	.section	.nv.info._Z11loop_insidePiS_i,"",@"SHT_CUDA_INFO"
	.sectionflags	@""
	.align	4


	//----- nvinfo : EIATTR_CUDA_API_VERSION
	.align		4
        /*0000*/ 	.byte	0x04, 0x37
        /*0002*/ 	.short	(.L_7 - .L_6)
.L_6:
        /*0004*/ 	.word	0x00000082


	//----- nvinfo : EIATTR_KPARAM_INFO
	.align		4
.L_7:
        /*0008*/ 	.byte	0x04, 0x17
        /*000a*/ 	.short	(.L_9 - .L_8)
.L_8:
        /*000c*/ 	.word	0x00000000
        /*0010*/ 	.short	0x0002
        /*0012*/ 	.short	0x0010
        /*0014*/ 	.byte	0x00, 0xf0, 0x11, 0x00


	//----- nvinfo : EIATTR_KPARAM_INFO
	.align		4
.L_9:
        /*0018*/ 	.byte	0x04, 0x17
        /*001a*/ 	.short	(.L_11 - .L_10)
.L_10:
        /*001c*/ 	.word	0x00000000
        /*0020*/ 	.short	0x0001
        /*0022*/ 	.short	0x0008
        /*0024*/ 	.byte	0x00, 0xf5, 0x21, 0x00


	//----- nvinfo : EIATTR_KPARAM_INFO
	.align		4
.L_11:
        /*0028*/ 	.byte	0x04, 0x17
        /*002a*/ 	.short	(.L_13 - .L_12)
.L_12:
        /*002c*/ 	.word	0x00000000
        /*0030*/ 	.short	0x0000
        /*0032*/ 	.short	0x0000
        /*0034*/ 	.byte	0x00, 0xf5, 0x21, 0x00


	//----- nvinfo : EIATTR_SPARSE_MMA_MASK
	.align		4
.L_13:
        /*0038*/ 	.byte	0x03, 0x50
        /*003a*/ 	.short	0x0000


	//----- nvinfo : EIATTR_MAXREG_COUNT
	.align		4
        /*003c*/ 	.byte	0x03, 0x1b
        /*003e*/ 	.short	0x00ff


	//----- nvinfo : EIATTR_NUM_BARRIERS
	.align		4
        /*0040*/ 	.byte	0x02, 0x4c
        /*0042*/ 	.byte	0x01
	.zero		1


	//----- nvinfo : EIATTR_MERCURY_ISA_VERSION
	.align		4
        /*0044*/ 	.byte	0x03, 0x5f
        /*0046*/ 	.short	0x0101


	//----- nvinfo : EIATTR_VRC_CTA_INIT_COUNT
	.align		4
        /*0048*/ 	.byte	0x02, 0x4a
	.zero		1
	.zero		1


	//----- nvinfo : EIATTR_EXIT_INSTR_OFFSETS
	.align		4
        /*004c*/ 	.byte	0x04, 0x1c
        /*004e*/ 	.short	(.L_15 - .L_14)


	//   ....[0]....
.L_14:
        /*0050*/ 	.word	0x00000370


	//   ....[1]....
        /*0054*/ 	.word	0x000003c0


	//----- nvinfo : EIATTR_CRS_STACK_SIZE
	.align		4
.L_15:
        /*0058*/ 	.byte	0x04, 0x1e
        /*005a*/ 	.short	(.L_17 - .L_16)
.L_16:
        /*005c*/ 	.word	0x00000000


	//----- nvinfo : EIATTR_CBANK_PARAM_SIZE
	.align		4
.L_17:
        /*0060*/ 	.byte	0x03, 0x19
        /*0062*/ 	.short	0x0014


	//----- nvinfo : EIATTR_PARAM_CBANK
	.align		4
        /*0064*/ 	.byte	0x04, 0x0a
        /*0066*/ 	.short	(.L_19 - .L_18)
	.align		4
.L_18:
        /*0068*/ 	.word	index@(.nv.constant0._Z11loop_insidePiS_i)
        /*006c*/ 	.short	0x0380
        /*006e*/ 	.short	0x0014


	//----- nvinfo : EIATTR_SW_WAR
	.align		4
.L_19:
        /*0070*/ 	.byte	0x04, 0x36
        /*0072*/ 	.short	(.L_21 - .L_20)
.L_20:
        /*0074*/ 	.word	0x00000008
.L_21:


//--------------------- .nv.callgraph             --------------------------
	.section	.nv.callgraph,"",@"SHT_CUDA_CALLGRAPH"
	.align	4
	.sectionentsize	8
	.align		4
        /*0000*/ 	.word	0x00000000
	.align		4
        /*0004*/ 	.word	0xffffffff
	.align		4
        /*0008*/ 	.word	0x00000000
	.align		4
        /*000c*/ 	.word	0xfffffffe
	.align		4
        /*0010*/ 	.word	0x00000000
	.align		4
        /*0014*/ 	.word	0xfffffffd
	.align		4
        /*0018*/ 	.word	0x00000000
	.align		4
        /*001c*/ 	.word	0xfffffffc


//--------------------- .text._Z11loop_insidePiS_i --------------------------
	.section	.text._Z11loop_insidePiS_i,"ax",@progbits
	.align	128
        .global         _Z11loop_insidePiS_i
        .type           _Z11loop_insidePiS_i,@function
        .size           _Z11loop_insidePiS_i,(.L_x_5 - _Z11loop_insidePiS_i)
        .other          _Z11loop_insidePiS_i,@"STO_CUDA_ENTRY STV_DEFAULT"
_Z11loop_insidePiS_i:
.text._Z11loop_insidePiS_i:
[----:B------:R-:W-:Y:S01]  /*0000*/  LDC R1, c[0x0][0x37c] ;  /* 0x0000df00ff017b82 */ /* 0x000fe20000000800 */
[----:B------:R-:W0:Y:S01]  /*0010*/  S2R R7, SR_TID.X ;  /* 0x0000000000077919 */ /* 0x000e220000002100 */
[----:B------:R-:W1:Y:S06]  /*0020*/  LDCU UR4, c[0x0][0x390] ;  /* 0x00007200ff0477ac */ /* 0x000e6c0008000800 */
[----:B------:R-:W2:Y:S01]  /*0030*/  LDC.64 R2, c[0x0][0x380] ;  /* 0x0000e000ff027b82 */ /* 0x000ea20000000a00 */
[----:B------:R-:W3:Y:S01]  /*0040*/  LDCU.64 UR6, c[0x0][0x358] ;  /* 0x00006b00ff0677ac */ /* 0x000ee20008000a00 */
[----:B-1----:R-:W-:Y:S01]  /*0050*/  UIADD3 UR4, UPT, UPT, UR4, -0x1, URZ ;  /* 0xffffffff04047890 */ /* 0x002fe2000fffe0ff */
[C---:B0-----:R-:W-:Y:S01]  /*0060*/  LOP3.LUT R0, R7.reuse, 0x1, RZ, 0xc0, !PT ;  /* 0x0000000107007812 */ /* 0x041fe200078ec0ff */
[----:B--2---:R-:W-:-:S04]  /*0070*/  IMAD.WIDE.U32 R2, R7, 0x4, R2 ;  /* 0x0000000407027825 */ /* 0x004fc800078e0002 */
[----:B------:R-:W-:-:S04]  /*0080*/  ISETP.GE.AND P0, PT, R7, UR4, PT ;  /* 0x0000000407007c0c */ /* 0x000fc8000bf06270 */
[C---:B------:R-:W-:Y:S02]  /*0090*/  ISETP.NE.U32.AND P1, PT, R0.reuse, 0x1, !P0 ;  /* 0x000000010000780c */ /* 0x040fe40004725070 */
[----:B------:R-:W-:Y:S01]  /*00a0*/  ISETP.EQ.U32.AND P0, PT, R0, 0x1, !P0 ;  /* 0x000000010000780c */ /* 0x000fe20004702070 */
[----:B---3--:R-:W-:-:S12]  /*00b0*/  IMAD.MOV.U32 R0, RZ, RZ, 0x1 ;  /* 0x00000001ff007424 */ /* 0x008fd800078e00ff */
.L_x_3:
[----:B------:R-:W-:Y:S01]  /*00c0*/  LOP3.LUT R4, R0, 0xff, RZ, 0xc0, !PT ;  /* 0x000000ff00047812 */ /* 0x000fe200078ec0ff */
[----:B------:R-:W-:Y:S03]  /*00d0*/  BAR.SYNC.DEFER_BLOCKING 0x0 ;  /* 0x0000000000007b1d */ /* 0x000fe60000010000 */
[----:B------:R-:W-:-:S03]  /*00e0*/  ISETP.NE.AND P2, PT, R4, 0x1, PT ;  /* 0x000000010400780c */ /* 0x000fc60003f45270 */
[----:B------:R-:W-:Y:S10]  /*00f0*/  BSSY.RECONVERGENT B0, `(.L_x_0) ;  /* 0x000001e000007945 */ /* 0x000ff40003800200 */
[----:B------:R-:W-:Y:S05]  /*0100*/  @P2 BRA `(.L_x_1) ;  /* 0x00000000003c2947 */ /* 0x000fea0003800000 */
[----:B------:R-:W0:Y:S01]  /*0110*/  S2UR UR5, SR_CgaCtaId ;  /* 0x00000000000579c3 */ /* 0x000e220000008800 */
[----:B------:R-:W-:Y:S02]  /*0120*/  UMOV UR4, 0x400 ;  /* 0x0000040000047882 */ /* 0x000fe40000000000 */
[----:B0-----:R-:W-:-:S09]  /*0130*/  ULEA UR4, UR5, UR4, 0x18 ;  /* 0x0000000405047291 */ /* 0x001fd2000f8ec0ff */
[----:B------:R-:W-:Y:S01]  /*0140*/  STS.U8 [UR4], RZ ;  /* 0x000000ffff007988 */ /* 0x000fe20008000004 */
[----:B------:R-:W-:Y:S06]  /*0150*/  BAR.SYNC.DEFER_BLOCKING 0x0 ;  /* 0x0000000000007b1d */ /* 0x000fec0000010000 */
[----:B------:R-:W-:Y:S05]  /*0160*/  @!P0 BRA `(.L_x_2) ;  /* 0x0000000000588947 */ /* 0x000fea0003800000 */
[----:B------:R-:W2:Y:S04]  /*0170*/  LDG.E R5, desc[UR6][R2.64] ;  /* 0x0000000602057981 */ /* 0x000ea8000c1e1900 */
[----:B------:R-:W2:Y:S02]  /*0180*/  LDG.E R4, desc[UR6][R2.64+0x4] ;  /* 0x0000040602047981 */ /* 0x000ea4000c1e1900 */
[----:B--2---:R-:W-:-:S13]  /*0190*/  ISETP.GT.AND P2, PT, R5, R4, PT ;  /* 0x000000040500720c */ /* 0x004fda0003f44270 */
[----:B------:R-:W-:Y:S05]  /*01a0*/  @!P2 BRA `(.L_x_2) ;  /* 0x000000000048a947 */ /* 0x000fea0003800000 */
[----:B------:R-:W-:Y:S01]  /*01b0*/  IMAD.MOV.U32 R6, RZ, RZ, 0x1 ;  /* 0x00000001ff067424 */ /* 0x000fe200078e00ff */
[----:B------:R0:W-:Y:S04]  /*01c0*/  STG.E desc[UR6][R2.64], R4 ;  /* 0x0000000402007986 */ /* 0x0001e8000c101906 */
[----:B------:R0:W-:Y:S04]  /*01d0*/  STG.E desc[UR6][R2.64+0x4], R5 ;  /* 0x0000040502007986 */ /* 0x0001e8000c101906 */
[----:B------:R0:W-:Y:S01]  /*01e0*/  STS.U8 [UR4], R6 ;  /* 0x00000006ff007988 */ /* 0x0001e20008000004 */
[----:B------:R-:W-:Y:S05]  /*01f0*/  BRA `(.L_x_2) ;  /* 0x0000000000347947 */ /* 0x000fea0003800000 */
.L_x_1:
[----:B------:R-:W0:Y:S01]  /*0200*/  S2UR UR5, SR_CgaCtaId ;  /* 0x00000000000579c3 */ /* 0x000e220000008800 */
[----:B------:R-:W-:Y:S02]  /*0210*/  UMOV UR4, 0x400 ;  /* 0x0000040000047882 */ /* 0x000fe40000000000 */
[----:B0-----:R-:W-:-:S09]  /*0220*/  ULEA UR4, UR5, UR4, 0x18 ;  /* 0x0000000405047291 */ /* 0x001fd2000f8ec0ff */
[----:B------:R-:W-:Y:S01]  /*0230*/  STS.U8 [UR4+0x1], RZ ;  /* 0x000001ffff007988 */ /* 0x000fe20008000004 */
[----:B------:R-:W-:Y:S06]  /*0240*/  BAR.SYNC.DEFER_BLOCKING 0x0 ;  /* 0x0000000000007b1d */ /* 0x000fec0000010000 */
[----:B------:R-:W-:Y:S05]  /*0250*/  @!P1 BRA `(.L_x_2) ;  /* 0x00000000001c9947 */ /* 0x000fea0003800000 */
[----:B------:R-:W2:Y:S04]  /*0260*/  LDG.E R5, desc[UR6][R2.64] ;  /* 0x0000000602057981 */ /* 0x000ea8000c1e1900 */
[----:B------:R-:W2:Y:S01]  /*0270*/  LDG.E R4, desc[UR6][R2.64+0x4] ;  /* 0x0000040602047981 */ /* 0x000ea2000c1e1900 */
[----:B------:R-:W-:Y:S01]  /*0280*/  IMAD.MOV.U32 R6, RZ, RZ, 0x1 ;  /* 0x00000001ff067424 */ /* 0x000fe200078e00ff */
[----:B--2---:R-:W-:-:S13]  /*0290*/  ISETP.GT.AND P2, PT, R5, R4, PT ;  /* 0x000000040500720c */ /* 0x004fda0003f44270 */
[----:B------:R1:W-:Y:S04]  /*02a0*/  @P2 STG.E desc[UR6][R2.64], R4 ;  /* 0x0000000402002986 */ /* 0x0003e8000c101906 */
[----:B------:R1:W-:Y:S04]  /*02b0*/  @P2 STG.E desc[UR6][R2.64+0x4], R5 ;  /* 0x0000040502002986 */ /* 0x0003e8000c101906 */
[----:B------:R1:W-:Y:S02]  /*02c0*/  @P2 STS.U8 [UR4+0x1], R6 ;  /* 0x00000106ff002988 */ /* 0x0003e40008000004 */
.L_x_2:
[----:B------:R-:W-:Y:S05]  /*02d0*/  BSYNC.RECONVERGENT B0 ;  /* 0x0000000000007941 */ /* 0x000fea0003800200 */
.L_x_0:
[----:B------:R-:W-:Y:S01]  /*02e0*/  BAR.SYNC.DEFER_BLOCKING 0x0 ;  /* 0x0000000000007b1d */ /* 0x000fe20000010000 */
[----:B------:R-:W-:-:S05]  /*02f0*/  LOP3.LUT R0, R0, 0x1, RZ, 0x3c, !PT ;  /* 0x0000000100007812 */ /* 0x000fca00078e3cff */
[----:B01----:R-:W-:Y:S04]  /*0300*/  LDS.U8 R4, [UR4+0x1] ;  /* 0x00000104ff047984 */ /* 0x003fe80008000000 */
[----:B------:R-:W0:Y:S02]  /*0310*/  LDS.U8 R5, [UR4] ;  /* 0x00000004ff057984 */ /* 0x000e240008000000 */
[----:B0-----:R-:W-:-:S13]  /*0320*/  LOP3.LUT P2, RZ, R4, 0xff, R5, 0xc8, !PT ;  /* 0x000000ff04ff7812 */ /* 0x001fda000784c805 */
[----:B------:R-:W-:Y:S05]  /*0330*/  @P2 BRA `(.L_x_3) ;  /* 0xfffffffc00602947 */ /* 0x000fea000383ffff */
[----:B------:R-:W0:Y:S01]  /*0340*/  LDCU UR4, c[0x0][0x390] ;  /* 0x00007200ff0477ac */ /* 0x000e220008000800 */
[----:B------:R-:W-:Y:S01]  /*0350*/  BAR.SYNC.DEFER_BLOCKING 0x0 ;  /* 0x0000000000007b1d */ /* 0x000fe20000010000 */
[----:B0-----:R-:W-:-:S13]  /*0360*/  ISETP.GE.AND P0, PT, R7, UR4, PT ;  /* 0x0000000407007c0c */ /* 0x001fda000bf06270 */
[----:B------:R-:W-:Y:S05]  /*0370*/  @P0 EXIT ;  /* 0x000000000000094d */ /* 0x000fea0003800000 */
[----:B------:R-:W2:Y:S01]  /*0380*/  LDG.E R3, desc[UR6][R2.64] ;  /* 0x0000000602037981 */ /* 0x000ea2000c1e1900 */
[----:B------:R-:W0:Y:S02]  /*0390*/  LDC.64 R4, c[0x0][0x388] ;  /* 0x0000e200ff047b82 */ /* 0x000e240000000a00 */
[----:B0-----:R-:W-:-:S05]  /*03a0*/  IMAD.WIDE.U32 R4, R7, 0x4, R4 ;  /* 0x0000000407047825 */ /* 0x001fca00078e0004 */
[----:B--2---:R-:W-:Y:S01]  /*03b0*/  STG.E desc[UR6][R4.64], R3 ;  /* 0x0000000304007986 */ /* 0x004fe2000c101906 */
[----:B------:R-:W-:Y:S05]  /*03c0*/  EXIT ;  /* 0x000000000000794d */ /* 0x000fea0003800000 */
.L_x_4:
[----:B------:R-:W-:-:S00]  /*03d0*/  BRA `(.L_x_4) ;  /* 0xfffffffc00fc7947 */ /* 0x000fc0000383ffff */
[----:B------:R-:W-:-:S00]  /*03e0*/  NOP ;  /* 0x0000000000007918 */ /* 0x000fc00000000000 */
        /* <DEDUP_REMOVED lines=9> */
.L_x_5:


//--------------------- .nv.shared._Z11loop_insidePiS_i --------------------------
	.section	.nv.shared._Z11loop_insidePiS_i,"aw",@nobits
	.sectionflags	@""
.nv.shared._Z11loop_insidePiS_i:
	.zero		1026


//--------------------- .nv.shared.reserved.0     --------------------------
	.section	.nv.shared.reserved.0,"aw",@nobits
	.weak		__nv_reservedSMEM_offset_0_alias
	.size		__nv_reservedSMEM_offset_0_alias, 0, 64
	.other		__nv_reservedSMEM_offset_0_alias,@"STO_CUDA_RESERVED_SHARED STV_DEFAULT"
__nv_reservedSMEM_offset_0_alias:
	.zero		0
	.zero		64


//--------------------- .nv.constant0._Z11loop_insidePiS_i --------------------------
	.section	.nv.constant0._Z11loop_insidePiS_i,"a",@progbits
	.sectionflags	@""
	.align	4
.nv.constant0._Z11loop_insidePiS_i:
	.zero		916


//--------------------- SYMBOLS --------------------------

	.type		.nv.reservedSmem.offset0,@object
	.size		.nv.reservedSmem.offset0,0x4
	.type		.nv.reservedSmem.cap,@object
	.size		.nv.reservedSmem.cap,0x4
